	.headerflags	@"EF_CUDA_TEXMODE_UNIFIED EF_CUDA_64BIT_ADDRESS EF_CUDA_SM89 EF_CUDA_VIRTUAL_SM(EF_CUDA_SM89)"
	.elftype	@"ET_EXEC"


//--------------------- .nv.info                  --------------------------
	.section	.nv.info,"",@"SHT_CUDA_INFO"
	.align	4


	//----- nvinfo : EIATTR_REGCOUNT
	.align		4
        /*0000*/ 	.byte	0x04, 0x2f
        /*0002*/ 	.short	(.L_2 - .L_1)
	.align		4
.L_1:
        /*0004*/ 	.word	index@(triton__0d1d2d3d4de)
        /*0008*/ 	.word	0x00000012


	//----- nvinfo : EIATTR_MAX_STACK_SIZE
	.align		4
.L_2:
        /*000c*/ 	.byte	0x04, 0x23
        /*000e*/ 	.short	(.L_4 - .L_3)
	.align		4
.L_3:
        /*0010*/ 	.word	index@(triton__0d1d2d3d4de)
        /*0014*/ 	.word	0x00000000


	//----- nvinfo : EIATTR_MIN_STACK_SIZE
	.align		4
.L_4:
        /*0018*/ 	.byte	0x04, 0x12
        /*001a*/ 	.short	(.L_6 - .L_5)
	.align		4
.L_5:
        /*001c*/ 	.word	index@(triton__0d1d2d3d4de)
        /*0020*/ 	.word	0x00000000


	//----- nvinfo : EIATTR_FRAME_SIZE
	.align		4
.L_6:
        /*0024*/ 	.byte	0x04, 0x11
        /*0026*/ 	.short	(.L_8 - .L_7)
	.align		4
.L_7:
        /*0028*/ 	.word	index@(triton__0d1d2d3d4de)
        /*002c*/ 	.word	0x00000000
.L_8:


//--------------------- .nv.info.triton__0d1d2d3d4de --------------------------
	.section	.nv.info.triton__0d1d2d3d4de,"",@"SHT_CUDA_INFO"
	.align	4


	//----- nvinfo : EIATTR_CUDA_API_VERSION
	.align		4
        /*0000*/ 	.byte	0x04, 0x37
        /*0002*/ 	.short	(.L_10 - .L_9)
.L_9:
        /*0004*/ 	.word	0x0000007b


	//----- nvinfo : EIATTR_PARAM_CBANK
	.align		4
.L_10:
        /*0008*/ 	.byte	0x04, 0x0a
        /*000a*/ 	.short	(.L_12 - .L_11)
	.align		4
.L_11:
        /*000c*/ 	.word	index@(.nv.constant0.triton__0d1d2d3d4de)
        /*0010*/ 	.short	0x0160
        /*0012*/ 	.short	0x0024


	//----- nvinfo : EIATTR_CBANK_PARAM_SIZE
	.align		4
.L_12:
        /*0014*/ 	.byte	0x03, 0x19
        /*0016*/ 	.short	0x0024


	//----- nvinfo : EIATTR_KPARAM_INFO
	.align		4
        /*0018*/ 	.byte	0x04, 0x17
        /*001a*/ 	.short	(.L_14 - .L_13)
.L_13:
        /*001c*/ 	.word	0x00000000
        /*0020*/ 	.short	0x0004
        /*0022*/ 	.short	0x0020
        /*0024*/ 	.byte	0x00, 0xf0, 0x11, 0x00


	//----- nvinfo : EIATTR_KPARAM_INFO
	.align		4
.L_14:
        /*0028*/ 	.byte	0x04, 0x17
        /*002a*/ 	.short	(.L_16 - .L_15)
.L_15:
        /*002c*/ 	.word	0x00000000
        /*0030*/ 	.short	0x0003
        /*0032*/ 	.short	0x0018
        /*0034*/ 	.byte	0x00, 0xf0, 0x21, 0x00


	//----- nvinfo : EIATTR_KPARAM_INFO
	.align		4
.L_16:
        /*0038*/ 	.byte	0x04, 0x17
        /*003a*/ 	.short	(.L_18 - .L_17)
.L_17:
        /*003c*/ 	.word	0x00000000
        /*0040*/ 	.short	0x0002
        /*0042*/ 	.short	0x0010
        /*0044*/ 	.byte	0x00, 0xf0, 0x21, 0x00


	//----- nvinfo : EIATTR_KPARAM_INFO
	.align		4
.L_18:
        /*0048*/ 	.byte	0x04, 0x17
        /*004a*/ 	.short	(.L_20 - .L_19)
.L_19:
        /*004c*/ 	.word	0x00000000
        /*0050*/ 	.short	0x0001
        /*0052*/ 	.short	0x0008
        /*0054*/ 	.byte	0x00, 0xf0, 0x21, 0x00


	//----- nvinfo : EIATTR_KPARAM_INFO
	.align		4
.L_20:
        /*0058*/ 	.byte	0x04, 0x17
        /*005a*/ 	.short	(.L_22 - .L_21)
.L_21:
        /*005c*/ 	.word	0x00000000
        /*0060*/ 	.short	0x0000
        /*0062*/ 	.short	0x0000
        /*0064*/ 	.byte	0x00, 0xf0, 0x21, 0x00


	//----- nvinfo : EIATTR_MAXREG_COUNT
	.align		4
.L_22:
        /*0068*/ 	.byte	0x03, 0x1b
        /*006a*/ 	.short	0x00ff


	//----- nvinfo : EIATTR_EXIT_INSTR_OFFSETS
	.align		4
        /*006c*/ 	.byte	0x04, 0x1c
        /*006e*/ 	.short	(.L_24 - .L_23)


	//   ....[0]....
.L_23:
        /*0070*/ 	.word	0x00000450


	//   ....[1]....
        /*0074*/ 	.word	0x00000490


	//----- nvinfo : EIATTR_MAX_THREADS
	.align		4
.L_24:
        /*0078*/ 	.byte	0x04, 0x05
        /*007a*/ 	.short	(.L_26 - .L_25)
.L_25:
        /*007c*/ 	.word	0x00000080
        /*0080*/ 	.word	0x00000001
        /*0084*/ 	.word	0x00000001
.L_26:


//--------------------- .nv.rel.action            --------------------------
	.section	.nv.rel.action,"",@"SHT_CUDA_RELOCINFO"
	.align	8
	.sectionentsize	8
        /*0000*/ 	.byte	0x73, 0x00, 0x00, 0x00, 0x00, 0x00, 0x00, 0x00, 0x00, 0x00, 0x00, 0x11, 0x25, 0x00, 0x05, 0x36


//--------------------- .nv.constant0.triton__0d1d2d3d4de --------------------------
	.section	.nv.constant0.triton__0d1d2d3d4de,"a",@progbits
	.align	4
.nv.constant0.triton__0d1d2d3d4de:
	.zero		388


//--------------------- .text.triton__0d1d2d3d4de --------------------------
	.section	.text.triton__0d1d2d3d4de,"ax",@progbits
	.sectioninfo	@"SHI_REGISTERS=18"
	.align	128
        .global         triton__0d1d2d3d4de
        .type           triton__0d1d2d3d4de,@function
        .size           triton__0d1d2d3d4de,(.L_x_1 - triton__0d1d2d3d4de)
        .other          triton__0d1d2d3d4de,@"STO_CUDA_ENTRY STV_DEFAULT"
triton__0d1d2d3d4de:
.text.triton__0d1d2d3d4de:
[----:B------:R-:W-:-:S02]  /*0000*/  MOV R1, c[0x0][0x28] ;  /* 0x00000a0000017a02 */ /* 0x000fc40000000f00 */
[----:B------:R-:W0:Y:S01]  /*0010*/  S2R R2, SR_TID.X ;  /* 0x0000000000027919 */ /* 0x000e220000002100 */
[----:B------:R-:W-:Y:S01]  /*0020*/  IMAD.MOV.U32 R5, RZ, RZ, 0x2 ;  /* 0x00000002ff057424 */ /* 0x000fe200078e00ff */
[----:B------:R-:W-:Y:S01]  /*0030*/  PRMT R10, RZ, 0x7610, R10 ;  /* 0x00007610ff0a7816 */ /* 0x000fe2000000000a */
[----:B------:R-:W-:Y:S01]  /*0040*/  ULDC.64 UR4, c[0x0][0x118] ;  /* 0x0000460000047ab9 */ /* 0x000fe20000000a00 */
[----:B------:R-:W1:Y:S01]  /*0050*/  S2R R3, SR_CTAID.X ;  /* 0x0000000000037919 */ /* 0x000e620000002500 */
[----:B0-----:R-:W-:-:S04]  /*0060*/  LOP3.LUT R2, R2, 0x7f, RZ, 0xc0, !PT ;  /* 0x0000007f02027812 */ /* 0x001fc800078ec0ff */
[----:B-1----:R-:W-:-:S04]  /*0070*/  LEA R2, R3, R2, 0x7 ;  /* 0x0000000203027211 */ /* 0x002fc800078e38ff */
[C---:B------:R-:W-:Y:S01]  /*0080*/  ISETP.GE.AND P0, PT, R2.reuse, 0x80, PT ;  /* 0x000000800200780c */ /* 0x040fe20003f06270 */
[----:B------:R-:W-:-:S12]  /*0090*/  IMAD.WIDE R4, R2, R5, c[0x0][0x160] ;  /* 0x0000580002047625 */ /* 0x000fd800078e0205 */
[----:B------:R-:W2:Y:S01]  /*00a0*/  @!P0 LDG.E.U16 R10, [R4.64] ;  /* 0x00000004040a8981 */ /* 0x000ea2000c1e1500 */
[----:B------:R-:W-:Y:S01]  /*00b0*/  SHF.R.S32.HI R3, RZ, 0x18, R3 ;  /* 0x00000018ff037819 */ /* 0x000fe20000011403 */
[----:B------:R-:W-:Y:S01]  /*00c0*/  IMAD.MOV.U32 R11, RZ, RZ, RZ ;  /* 0x000000ffff0b7224 */ /* 0x000fe200078e00ff */
[----:B------:R-:W-:Y:S02]  /*00d0*/  MOV R9, 0x4 ;  /* 0x0000000400097802 */ /* 0x000fe40000000f00 */
[----:B------:R-:W-:-:S04]  /*00e0*/  SGXT R3, R3, 0x1 ;  /* 0x000000010303781a */ /* 0x000fc80000000200 */
[----:B------:R-:W-:-:S04]  /*00f0*/  LEA.HI R3, R3, R2, RZ, 0x2 ;  /* 0x0000000203037211 */ /* 0x000fc800078f10ff */
[----:B------:R-:W-:-:S05]  /*0100*/  SHF.R.S32.HI R0, RZ, 0x2, R3 ;  /* 0x00000002ff007819 */ /* 0x000fca0000011403 */
[----:B------:R-:W-:-:S05]  /*0110*/  IMAD.WIDE R6, R0, R9, c[0x0][0x168] ;  /* 0x00005a0000067625 */ /* 0x000fca00078e0209 */
[----:B------:R0:W3:Y:S01]  /*0120*/  @!P0 LDG.E.EL R11, [R6.64] ;  /* 0x00000004060b8981 */ /* 0x0000e2000c2e1900 */
[----:B------:R-:W-:Y:S01]  /*0130*/  MOV R3, RZ ;  /* 0x000000ff00037202 */ /* 0x000fe20000000f00 */
[----:B------:R-:W-:-:S05]  /*0140*/  IMAD.WIDE R8, R0, R9, c[0x0][0x170] ;  /* 0x00005c0000087625 */ /* 0x000fca00078e0209 */
[----:B------:R1:W4:Y:S01]  /*0150*/  @!P0 LDG.E.EL R3, [R8.64] ;  /* 0x0000000408038981 */ /* 0x000322000c2e1900 */
[----:B0-----:R-:W-:-:S04]  /*0160*/  SHF.R.S32.HI R7, RZ, 0x1f, R2 ;  /* 0x0000001fff077819 */ /* 0x001fc80000011402 */
[----:B------:R-:W-:Y:S02]  /*0170*/  LEA.HI R12, R7, R2, RZ, 0x2 ;  /* 0x00000002070c7211 */ /* 0x000fe400078f10ff */
[----:B-1----:R-:W-:Y:S02]  /*0180*/  LEA.HI R8, R0, R0, RZ, 0x2 ;  /* 0x0000000000087211 */ /* 0x002fe400078f10ff */
[----:B------:R-:W-:Y:S01]  /*0190*/  LOP3.LUT R13, R12, 0xfffffffc, RZ, 0xc0, !PT ;  /* 0xfffffffc0c0d7812 */ /* 0x000fe200078ec0ff */
[----:B--2---:R-:W-:-:S04]  /*01a0*/  IMAD.U32 R4, R10, 0x10000, RZ ;  /* 0x000100000a047824 */ /* 0x004fc800078e00ff */
[----:B------:R-:W-:-:S04]  /*01b0*/  FMUL R4, R4, 0.0625 ;  /* 0x3d80000004047820 */ /* 0x000fc80000400000 */
[----:B------:R-:W-:-:S04]  /*01c0*/  FMUL R14, R4, 0.019999999552965164185 ;  /* 0x3ca3d70a040e7820 */ /* 0x000fc80000400000 */
[----:B------:R-:W-:-:S05]  /*01d0*/  FADD.FTZ R15, |R14|, -RZ ;  /* 0x800000ff0e0f7221 */ /* 0x000fca0000010200 */
[----:B------:R-:W-:-:S13]  /*01e0*/  FSETP.GE.AND P2, PT, R15, 0.60000002384185791016, PT ;  /* 0x3f19999a0f00780b */ /* 0x000fda0003f46000 */
[C---:B------:R-:W-:Y:S01]  /*01f0*/  @P2 FMUL R10, R15.reuse, 2.8853900432586669922 ;  /* 0x4038aa3b0f0a2820 */ /* 0x040fe20000400000 */
[----:B------:R-:W-:Y:S01]  /*0200*/  @!P2 IMAD.MOV.U32 R4, RZ, RZ, 0x3c80f082 ;  /* 0x3c80f082ff04a424 */ /* 0x000fe200078e00ff */
[----:B------:R-:W-:Y:S01]  /*0210*/  @!P2 FMUL R5, R14, R14 ;  /* 0x0000000e0e05a220 */ /* 0x000fe20000400000 */
[----:B------:R-:W-:Y:S02]  /*0220*/  @P2 MOV R9, 0x3f800000 ;  /* 0x3f80000000092802 */ /* 0x000fe40000000f00 */
[----:B------:R-:W-:Y:S01]  /*0230*/  @P2 FSETP.GE.AND P1, PT, R15, 9.010913848876953125, PT ;  /* 0x41102cb40f00280b */ /* 0x000fe20003f26000 */
[----:B------:R-:W0:Y:S01]  /*0240*/  @P2 MUFU.EX2 R10, R10 ;  /* 0x0000000a000a2308 */ /* 0x000e220000000800 */
[----:B------:R-:W-:Y:S01]  /*0250*/  @!P2 FFMA.FTZ R4, R5, R4, -0.052303962409496307373 ;  /* 0xbd563cae0504a423 */ /* 0x000fe20000010004 */
[----:B----4-:R-:W-:-:S03]  /*0260*/  FSETP.GEU.AND P3, PT, |R3|, 1.175494350822287508e-38, PT ;  /* 0x008000000300780b */ /* 0x010fc60003f6e200 */
[----:B------:R-:W-:Y:S01]  /*0270*/  @!P2 FFMA.FTZ R4, R5, R4, 0.1331529766321182251 ;  /* 0x3e0859410504a423 */ /* 0x000fe20000010004 */
[----:B0-----:R-:W-:-:S06]  /*0280*/  @P2 FADD R6, R10, 1 ;  /* 0x3f8000000a062421 */ /* 0x001fcc0000000000 */
[----:B------:R-:W0:Y:S02]  /*0290*/  @P2 MUFU.RCP R6, R6 ;  /* 0x0000000600062308 */ /* 0x000e240000001000 */
[----:B0-----:R-:W-:Y:S01]  /*02a0*/  @P2 FFMA.FTZ R7, R6, -2, R9 ;  /* 0xc000000006072823 */ /* 0x001fe20000010009 */
[----:B------:R-:W-:Y:S01]  /*02b0*/  LOP3.LUT R9, R8, 0xfffffffc, RZ, 0xc0, !PT ;  /* 0xfffffffc08097812 */ /* 0x000fe200078ec0ff */
[----:B------:R-:W-:-:S03]  /*02c0*/  IMAD.IADD R6, R2, 0x1, -R13 ;  /* 0x0000000102067824 */ /* 0x000fc600078e0a0d */
[----:B------:R-:W-:Y:S01]  /*02d0*/  IADD3 R9, R0, -R9, RZ ;  /* 0x8000000900097210 */ /* 0x000fe20007ffe0ff */
[----:B------:R-:W-:Y:S01]  /*02e0*/  @!P2 FFMA.FTZ R0, R5, R4, -0.33332768082618713379 ;  /* 0xbeaaa9ed0500a423 */ /* 0x000fe20000010004 */
[----:B------:R-:W-:Y:S02]  /*02f0*/  @P2 FSEL R7, R7, 1, !P1 ;  /* 0x3f80000007072808 */ /* 0x000fe40004800000 */
[----:B------:R-:W-:Y:S01]  /*0300*/  ISETP.GT.AND P1, PT, R6, R9, PT ;  /* 0x000000090600720c */ /* 0x000fe20003f24270 */
[----:B------:R-:W-:Y:S01]  /*0310*/  @!P2 FFMA.FTZ R0, R5, R0, RZ ;  /* 0x000000000500a223 */ /* 0x000fe200000100ff */
[--C-:B------:R-:W-:Y:S02]  /*0320*/  @P2 LOP3.LUT R4, R7, 0x80000000, R14.reuse, 0xf8, !PT ;  /* 0x8000000007042812 */ /* 0x100fe400078ef80e */
[----:B------:R-:W-:Y:S01]  /*0330*/  FSEL R5, RZ, -INF , !P1 ;  /* 0xff800000ff057808 */ /* 0x000fe20004800000 */
[----:B------:R-:W-:Y:S01]  /*0340*/  @!P2 FFMA.FTZ R4, R14, R0, R14 ;  /* 0x000000000e04a223 */ /* 0x000fe2000001000e */
[----:B------:R-:W-:-:S02]  /*0350*/  FSETP.GT.AND P1, PT, |R3|, 8.50705917302346158658e+37, PT ;  /* 0x7e8000000300780b */ /* 0x000fc40003f24200 */
[----:B------:R-:W-:Y:S01]  /*0360*/  SHF.R.S32.HI R7, RZ, 0x1f, R2 ;  /* 0x0000001fff077819 */ /* 0x000fe20000011402 */
[----:B------:R-:W-:-:S04]  /*0370*/  FFMA R4, R4, 50, R5 ;  /* 0x4248000004047823 */ /* 0x000fc80000000005 */
[----:B---3--:R-:W-:-:S04]  /*0380*/  FADD R4, R4, -R11 ;  /* 0x8000000b04047221 */ /* 0x008fc80000000000 */
[----:B------:R-:W-:Y:S02]  /*0390*/  FMUL R0, R4, 1.4426950216293334961 ;  /* 0x3fb8aa3b04007820 */ /* 0x000fe40000400000 */
[----:B------:R-:W-:-:S03]  /*03a0*/  @P1 FMUL R3, R3, 0.25 ;  /* 0x3e80000003031820 */ /* 0x000fc60000400000 */
[----:B------:R-:W-:Y:S01]  /*03b0*/  FSETP.GEU.AND P2, PT, R0, -126, PT ;  /* 0xc2fc00000000780b */ /* 0x000fe20003f4e000 */
[----:B------:R-:W-:-:S04]  /*03c0*/  @!P3 FMUL R3, R3, 16777216 ;  /* 0x4b8000000303b820 */ /* 0x000fc80000400000 */
[----:B------:R-:W-:Y:S08]  /*03d0*/  MUFU.RCP R6, R3 ;  /* 0x0000000300067308 */ /* 0x000ff00000001000 */
[----:B------:R-:W-:-:S04]  /*03e0*/  @!P2 FMUL R0, R0, 0.5 ;  /* 0x3f0000000000a820 */ /* 0x000fc80000400000 */
[----:B------:R-:W0:Y:S02]  /*03f0*/  MUFU.EX2 R5, R0 ;  /* 0x0000000000057308 */ /* 0x000e240000000800 */
[----:B0-----:R-:W-:-:S04]  /*0400*/  @!P2 FMUL R5, R5, R5 ;  /* 0x000000050505a220 */ /* 0x001fc80000400000 */
[----:B------:R-:W-:Y:S01]  /*0410*/  @P1 FMUL R5, R5, 0.25 ;  /* 0x3e80000005051820 */ /* 0x000fe20000400000 */
[----:B------:R-:W-:-:S03]  /*0420*/  LEA R4, P1, R2, c[0x0][0x178], 0x1 ;  /* 0x00005e0002047a11 */ /* 0x000fc600078208ff */
[----:B------:R-:W-:-:S04]  /*0430*/  @!P3 FMUL R5, R5, 16777216 ;  /* 0x4b8000000505b820 */ /* 0x000fc80000400000 */
[----:B------:R-:W-:Y:S01]  /*0440*/  FMUL R6, R6, R5 ;  /* 0x0000000506067220 */ /* 0x000fe20000400000 */
[----:B------:R-:W-:Y:S06]  /*0450*/  @P0 EXIT ;  /* 0x000000000000094d */ /* 0x000fec0003800000 */
[----:B------:R-:W-:Y:S02]  /*0460*/  F2FP.BF16.F32.PACK_AB R6, RZ, R6 ;  /* 0x00000006ff06723e */ /* 0x000fe400000010ff */
[----:B------:R-:W-:-:S05]  /*0470*/  LEA.HI.X R5, R2, c[0x0][0x17c], R7, 0x1, P1 ;  /* 0x00005f0002057a11 */ /* 0x000fca00008f0c07 */
[----:B------:R-:W-:Y:S01]  /*0480*/  STG.E.U16 [R4.64], R6 ;  /* 0x0000000604007986 */ /* 0x000fe2000c101504 */
[----:B------:R-:W-:Y:S05]  /*0490*/  EXIT ;  /* 0x000000000000794d */ /* 0x000fea0003800000 */
.L_x_0:
[----:B------:R-:W-:-:S00]  /*04a0*/  BRA `(.L_x_0) ;  /* 0xfffffff000007947 */ /* 0x000fc0000383ffff */
[----:B------:R-:W-:-:S00]  /*04b0*/  NOP ;  /* 0x0000000000007918 */ /* 0x000fc00000000000 */
        /* <DEDUP_REMOVED lines=12> */
.L_x_1:


//--------------------- .nv.global.init           --------------------------
	.section	.nv.global.init,"aw",@progbits
.nv.global.init:
	.type		_$_str,@object
	.size		_$_str,(.L_0 - _$_str)
_$_str:
        /*0000*/ 	.byte	0x5f, 0x5f, 0x43, 0x55, 0x44, 0x41, 0x5f, 0x46, 0x54, 0x5a, 0x00
.L_0:
